//
// Generated by NVIDIA NVVM Compiler
//
// Compiler Build ID: CL-36424714
// Cuda compilation tools, release 13.0, V13.0.88
// Based on NVVM 20.0.0
//

.version 9.0
.target sm_100
.address_size 64

	// .globl	_Z10globalGemmPfS_S_iii
// _ZZ10sharedGemmPfS_S_iiiE5tempA has been demoted
// _ZZ10sharedGemmPfS_S_iiiE5tempB has been demoted

.visible .entry _Z10globalGemmPfS_S_iii(
	.param .u64 .ptr .align 1 _Z10globalGemmPfS_S_iii_param_0,
	.param .u64 .ptr .align 1 _Z10globalGemmPfS_S_iii_param_1,
	.param .u64 .ptr .align 1 _Z10globalGemmPfS_S_iii_param_2,
	.param .u32 _Z10globalGemmPfS_S_iii_param_3,
	.param .u32 _Z10globalGemmPfS_S_iii_param_4,
	.param .u32 _Z10globalGemmPfS_S_iii_param_5
)
{
	.reg .pred 	%p<10>;
	.reg .b32 	%r<40>;
	.reg .b32 	%f<68>;
	.reg .b64 	%rd<53>;

	ld.param.u64 	%rd7, [_Z10globalGemmPfS_S_iii_param_0];
	ld.param.u64 	%rd8, [_Z10globalGemmPfS_S_iii_param_1];
	ld.param.u64 	%rd6, [_Z10globalGemmPfS_S_iii_param_2];
	ld.param.u32 	%r18, [_Z10globalGemmPfS_S_iii_param_4];
	ld.param.u32 	%r19, [_Z10globalGemmPfS_S_iii_param_5];
	cvta.to.global.u64 	%rd1, %rd8;
	cvta.to.global.u64 	%rd2, %rd7;
	mov.u32 	%r20, %ctaid.x;
	mov.u32 	%r21, %ntid.x;
	mov.u32 	%r22, %tid.x;
	mad.lo.s32 	%r1, %r20, %r21, %r22;
	mov.u32 	%r23, %ctaid.y;
	mov.u32 	%r24, %ntid.y;
	mov.u32 	%r25, %tid.y;
	mad.lo.s32 	%r2, %r23, %r24, %r25;
	setp.lt.s32 	%p1, %r18, 1;
	mov.f32 	%f67, 0f00000000;
	@%p1 bra 	$L__BB0_12;
	mul.lo.s32 	%r3, %r18, %r2;
	and.b32  	%r4, %r18, 7;
	setp.lt.u32 	%p2, %r18, 8;
	mov.f32 	%f67, 0f00000000;
	mov.b32 	%r38, 0;
	@%p2 bra 	$L__BB0_4;
	and.b32  	%r38, %r18, 2147483640;
	neg.s32 	%r36, %r38;
	shl.b32 	%r7, %r19, 3;
	mul.wide.u32 	%rd9, %r3, 4;
	add.s64 	%rd10, %rd9, %rd2;
	add.s64 	%rd52, %rd10, 16;
	mov.f32 	%f67, 0f00000000;
	mul.wide.s32 	%rd13, %r19, 4;
	mov.u32 	%r35, %r1;
$L__BB0_3:
	.pragma "nounroll";
	ld.global.f32 	%f17, [%rd52+-16];
	mul.wide.s32 	%rd11, %r35, 4;
	add.s64 	%rd12, %rd1, %rd11;
	ld.global.f32 	%f18, [%rd12];
	fma.rn.f32 	%f19, %f17, %f18, %f67;
	ld.global.f32 	%f20, [%rd52+-12];
	add.s64 	%rd14, %rd12, %rd13;
	ld.global.f32 	%f21, [%rd14];
	fma.rn.f32 	%f22, %f20, %f21, %f19;
	ld.global.f32 	%f23, [%rd52+-8];
	add.s64 	%rd15, %rd14, %rd13;
	ld.global.f32 	%f24, [%rd15];
	fma.rn.f32 	%f25, %f23, %f24, %f22;
	ld.global.f32 	%f26, [%rd52+-4];
	add.s64 	%rd16, %rd15, %rd13;
	ld.global.f32 	%f27, [%rd16];
	fma.rn.f32 	%f28, %f26, %f27, %f25;
	ld.global.f32 	%f29, [%rd52];
	add.s64 	%rd17, %rd16, %rd13;
	ld.global.f32 	%f30, [%rd17];
	fma.rn.f32 	%f31, %f29, %f30, %f28;
	ld.global.f32 	%f32, [%rd52+4];
	add.s64 	%rd18, %rd17, %rd13;
	ld.global.f32 	%f33, [%rd18];
	fma.rn.f32 	%f34, %f32, %f33, %f31;
	ld.global.f32 	%f35, [%rd52+8];
	add.s64 	%rd19, %rd18, %rd13;
	ld.global.f32 	%f36, [%rd19];
	fma.rn.f32 	%f37, %f35, %f36, %f34;
	ld.global.f32 	%f38, [%rd52+12];
	add.s64 	%rd20, %rd19, %rd13;
	ld.global.f32 	%f39, [%rd20];
	fma.rn.f32 	%f67, %f38, %f39, %f37;
	add.s32 	%r36, %r36, 8;
	add.s32 	%r35, %r35, %r7;
	add.s64 	%rd52, %rd52, 32;
	setp.ne.s32 	%p3, %r36, 0;
	@%p3 bra 	$L__BB0_3;
$L__BB0_4:
	setp.eq.s32 	%p4, %r4, 0;
	@%p4 bra 	$L__BB0_12;
	and.b32  	%r13, %r18, 3;
	setp.lt.u32 	%p5, %r4, 4;
	@%p5 bra 	$L__BB0_7;
	add.s32 	%r27, %r38, %r3;
	mul.wide.u32 	%rd21, %r27, 4;
	add.s64 	%rd22, %rd2, %rd21;
	ld.global.f32 	%f41, [%rd22];
	mad.lo.s32 	%r28, %r38, %r19, %r1;
	mul.wide.s32 	%rd23, %r28, 4;
	add.s64 	%rd24, %rd1, %rd23;
	ld.global.f32 	%f42, [%rd24];
	fma.rn.f32 	%f43, %f41, %f42, %f67;
	cvt.u64.u32 	%rd25, %r3;
	cvt.u64.u32 	%rd26, %r38;
	add.s64 	%rd27, %rd26, %rd25;
	shl.b64 	%rd28, %rd27, 2;
	add.s64 	%rd29, %rd2, %rd28;
	ld.global.f32 	%f44, [%rd29+4];
	mul.wide.s32 	%rd30, %r19, 4;
	add.s64 	%rd31, %rd24, %rd30;
	ld.global.f32 	%f45, [%rd31];
	fma.rn.f32 	%f46, %f44, %f45, %f43;
	ld.global.f32 	%f47, [%rd29+8];
	add.s64 	%rd32, %rd31, %rd30;
	ld.global.f32 	%f48, [%rd32];
	fma.rn.f32 	%f49, %f47, %f48, %f46;
	ld.global.f32 	%f50, [%rd29+12];
	add.s64 	%rd33, %rd32, %rd30;
	ld.global.f32 	%f51, [%rd33];
	fma.rn.f32 	%f67, %f50, %f51, %f49;
	add.s32 	%r38, %r38, 4;
$L__BB0_7:
	setp.eq.s32 	%p6, %r13, 0;
	@%p6 bra 	$L__BB0_12;
	setp.eq.s32 	%p7, %r13, 1;
	@%p7 bra 	$L__BB0_10;
	add.s32 	%r29, %r38, %r3;
	mul.wide.u32 	%rd34, %r29, 4;
	add.s64 	%rd35, %rd2, %rd34;
	ld.global.f32 	%f53, [%rd35];
	mad.lo.s32 	%r30, %r38, %r19, %r1;
	mul.wide.s32 	%rd36, %r30, 4;
	add.s64 	%rd37, %rd1, %rd36;
	ld.global.f32 	%f54, [%rd37];
	fma.rn.f32 	%f55, %f53, %f54, %f67;
	cvt.u64.u32 	%rd38, %r3;
	cvt.u64.u32 	%rd39, %r38;
	add.s64 	%rd40, %rd39, %rd38;
	shl.b64 	%rd41, %rd40, 2;
	add.s64 	%rd42, %rd2, %rd41;
	ld.global.f32 	%f56, [%rd42+4];
	mul.wide.s32 	%rd43, %r19, 4;
	add.s64 	%rd44, %rd37, %rd43;
	ld.global.f32 	%f57, [%rd44];
	fma.rn.f32 	%f67, %f56, %f57, %f55;
	add.s32 	%r38, %r38, 2;
$L__BB0_10:
	and.b32  	%r31, %r18, 1;
	setp.eq.b32 	%p8, %r31, 1;
	not.pred 	%p9, %p8;
	@%p9 bra 	$L__BB0_12;
	add.s32 	%r32, %r38, %r3;
	mul.wide.u32 	%rd45, %r32, 4;
	add.s64 	%rd46, %rd2, %rd45;
	ld.global.f32 	%f58, [%rd46];
	mad.lo.s32 	%r33, %r38, %r19, %r1;
	mul.wide.s32 	%rd47, %r33, 4;
	add.s64 	%rd48, %rd1, %rd47;
	ld.global.f32 	%f59, [%rd48];
	fma.rn.f32 	%f67, %f58, %f59, %f67;
$L__BB0_12:
	cvta.to.global.u64 	%rd49, %rd6;
	mad.lo.s32 	%r34, %r19, %r2, %r1;
	mul.wide.s32 	%rd50, %r34, 4;
	add.s64 	%rd51, %rd49, %rd50;
	st.global.f32 	[%rd51], %f67;
	ret;

}
	// .globl	_Z10sharedGemmPfS_S_iii
.visible .entry _Z10sharedGemmPfS_S_iii(
	.param .u64 .ptr .align 1 _Z10sharedGemmPfS_S_iii_param_0,
	.param .u64 .ptr .align 1 _Z10sharedGemmPfS_S_iii_param_1,
	.param .u64 .ptr .align 1 _Z10sharedGemmPfS_S_iii_param_2,
	.param .u32 _Z10sharedGemmPfS_S_iii_param_3,
	.param .u32 _Z10sharedGemmPfS_S_iii_param_4,
	.param .u32 _Z10sharedGemmPfS_S_iii_param_5
)
{
	.reg .pred 	%p<15>;
	.reg .b32 	%r<63>;
	.reg .b32 	%f<63>;
	.reg .b64 	%rd<14>;
	// demoted variable
	.shared .align 4 .b8 _ZZ10sharedGemmPfS_S_iiiE5tempA[1024];
	// demoted variable
	.shared .align 4 .b8 _ZZ10sharedGemmPfS_S_iiiE5tempB[512];
	ld.param.u64 	%rd3, [_Z10sharedGemmPfS_S_iii_param_0];
	ld.param.u64 	%rd4, [_Z10sharedGemmPfS_S_iii_param_1];
	ld.param.u32 	%r32, [_Z10sharedGemmPfS_S_iii_param_3];
	ld.param.u32 	%r33, [_Z10sharedGemmPfS_S_iii_param_4];
	ld.param.u32 	%r34, [_Z10sharedGemmPfS_S_iii_param_5];
	mov.u32 	%r1, %tid.x;
	mov.u32 	%r35, %ntid.x;
	mov.u32 	%r2, %ctaid.x;
	mad.lo.s32 	%r3, %r35, %r2, %r1;
	mov.u32 	%r4, %tid.y;
	mov.u32 	%r36, %ntid.y;
	mov.u32 	%r5, %ctaid.y;
	mad.lo.s32 	%r6, %r36, %r5, %r4;
	mad.lo.s32 	%r7, %r4, %r35, %r1;
	setp.lt.s32 	%p1, %r33, 1;
	mov.f32 	%f62, 0f00000000;
	@%p1 bra 	$L__BB1_12;
	add.s32 	%r38, %r33, 15;
	shr.u32 	%r8, %r38, 4;
	shl.b32 	%r39, %r5, 4;
	shr.u32 	%r9, %r7, 3;
	and.b32  	%r40, %r7, 7;
	shl.b32 	%r41, %r2, 3;
	or.b32  	%r10, %r40, %r41;
	shl.b32 	%r42, %r9, 5;
	mov.u32 	%r43, _ZZ10sharedGemmPfS_S_iiiE5tempB;
	add.s32 	%r44, %r43, %r42;
	shl.b32 	%r45, %r7, 2;
	and.b32  	%r46, %r45, 28;
	add.s32 	%r11, %r44, %r46;
	shl.b32 	%r47, %r4, 6;
	mov.u32 	%r48, _ZZ10sharedGemmPfS_S_iiiE5tempA;
	add.s32 	%r12, %r48, %r47;
	shl.b32 	%r49, %r1, 2;
	add.s32 	%r13, %r43, %r49;
	and.b32  	%r14, %r7, 15;
	shr.u32 	%r50, %r7, 4;
	shl.b32 	%r51, %r50, 6;
	and.b32  	%r52, %r45, 60;
	or.b32  	%r53, %r51, %r52;
	add.s32 	%r15, %r48, %r53;
	add.s32 	%r16, %r50, %r39;
	mad.lo.s32 	%r17, %r33, %r16, %r14;
	shl.b32 	%r18, %r33, 3;
	cvta.to.global.u64 	%rd1, %rd4;
	cvta.to.global.u64 	%rd2, %rd3;
	mov.f32 	%f62, 0f00000000;
	mov.b32 	%r58, 0;
$L__BB1_2:
	setp.gt.u32 	%p2, %r7, 255;
	@%p2 bra 	$L__BB1_7;
	shl.b32 	%r54, %r58, 4;
	or.b32  	%r20, %r14, %r54;
	add.s32 	%r60, %r17, %r54;
	mov.u32 	%r59, %r16;
	mov.u32 	%r61, %r15;
	mov.u32 	%r62, %r7;
$L__BB1_4:
	setp.ge.s32 	%p3, %r20, %r33;
	setp.ge.s32 	%p4, %r59, %r32;
	mov.f32 	%f60, 0f00000000;
	or.pred  	%p5, %p4, %p3;
	@%p5 bra 	$L__BB1_6;
	mul.wide.u32 	%rd6, %r60, 4;
	add.s64 	%rd7, %rd2, %rd6;
	ld.global.f32 	%f60, [%rd7];
$L__BB1_6:
	st.shared.f32 	[%r61], %f60;
	add.s32 	%r26, %r62, 128;
	add.s32 	%r61, %r61, 512;
	add.s32 	%r60, %r60, %r18;
	add.s32 	%r59, %r59, 8;
	setp.lt.u32 	%p6, %r62, 128;
	mov.u32 	%r62, %r26;
	@%p6 bra 	$L__BB1_4;
$L__BB1_7:
	setp.lt.u32 	%p7, %r7, 128;
	@%p7 bra 	$L__BB1_8;
	bra.uni 	$L__BB1_11;
$L__BB1_8:
	setp.ge.s32 	%p8, %r10, %r34;
	shl.b32 	%r55, %r58, 4;
	add.s32 	%r30, %r9, %r55;
	setp.ge.s32 	%p9, %r30, %r33;
	mov.f32 	%f61, 0f00000000;
	or.pred  	%p10, %p9, %p8;
	@%p10 bra 	$L__BB1_10;
	mad.lo.s32 	%r56, %r30, %r34, %r10;
	mul.wide.s32 	%rd8, %r56, 4;
	add.s64 	%rd9, %rd1, %rd8;
	ld.global.f32 	%f61, [%rd9];
$L__BB1_10:
	st.shared.f32 	[%r11], %f61;
$L__BB1_11:
	bar.sync 	0;
	ld.shared.f32 	%f12, [%r12];
	ld.shared.f32 	%f13, [%r13];
	fma.rn.f32 	%f14, %f12, %f13, %f62;
	ld.shared.f32 	%f15, [%r12+4];
	ld.shared.f32 	%f16, [%r13+32];
	fma.rn.f32 	%f17, %f15, %f16, %f14;
	ld.shared.f32 	%f18, [%r12+8];
	ld.shared.f32 	%f19, [%r13+64];
	fma.rn.f32 	%f20, %f18, %f19, %f17;
	ld.shared.f32 	%f21, [%r12+12];
	ld.shared.f32 	%f22, [%r13+96];
	fma.rn.f32 	%f23, %f21, %f22, %f20;
	ld.shared.f32 	%f24, [%r12+16];
	ld.shared.f32 	%f25, [%r13+128];
	fma.rn.f32 	%f26, %f24, %f25, %f23;
	ld.shared.f32 	%f27, [%r12+20];
	ld.shared.f32 	%f28, [%r13+160];
	fma.rn.f32 	%f29, %f27, %f28, %f26;
	ld.shared.f32 	%f30, [%r12+24];
	ld.shared.f32 	%f31, [%r13+192];
	fma.rn.f32 	%f32, %f30, %f31, %f29;
	ld.shared.f32 	%f33, [%r12+28];
	ld.shared.f32 	%f34, [%r13+224];
	fma.rn.f32 	%f35, %f33, %f34, %f32;
	ld.shared.f32 	%f36, [%r12+32];
	ld.shared.f32 	%f37, [%r13+256];
	fma.rn.f32 	%f38, %f36, %f37, %f35;
	ld.shared.f32 	%f39, [%r12+36];
	ld.shared.f32 	%f40, [%r13+288];
	fma.rn.f32 	%f41, %f39, %f40, %f38;
	ld.shared.f32 	%f42, [%r12+40];
	ld.shared.f32 	%f43, [%r13+320];
	fma.rn.f32 	%f44, %f42, %f43, %f41;
	ld.shared.f32 	%f45, [%r12+44];
	ld.shared.f32 	%f46, [%r13+352];
	fma.rn.f32 	%f47, %f45, %f46, %f44;
	ld.shared.f32 	%f48, [%r12+48];
	ld.shared.f32 	%f49, [%r13+384];
	fma.rn.f32 	%f50, %f48, %f49, %f47;
	ld.shared.f32 	%f51, [%r12+52];
	ld.shared.f32 	%f52, [%r13+416];
	fma.rn.f32 	%f53, %f51, %f52, %f50;
	ld.shared.f32 	%f54, [%r12+56];
	ld.shared.f32 	%f55, [%r13+448];
	fma.rn.f32 	%f56, %f54, %f55, %f53;
	ld.shared.f32 	%f57, [%r12+60];
	ld.shared.f32 	%f58, [%r13+480];
	fma.rn.f32 	%f62, %f57, %f58, %f56;
	bar.sync 	0;
	add.s32 	%r58, %r58, 1;
	setp.ne.s32 	%p11, %r58, %r8;
	@%p11 bra 	$L__BB1_2;
$L__BB1_12:
	setp.ge.s32 	%p12, %r3, %r34;
	setp.ge.s32 	%p13, %r6, %r32;
	or.pred  	%p14, %p12, %p13;
	@%p14 bra 	$L__BB1_14;
	ld.param.u64 	%rd13, [_Z10sharedGemmPfS_S_iii_param_2];
	mad.lo.s32 	%r57, %r34, %r6, %r3;
	cvta.to.global.u64 	%rd10, %rd13;
	mul.wide.s32 	%rd11, %r57, 4;
	add.s64 	%rd12, %rd10, %rd11;
	st.global.f32 	[%rd12], %f62;
$L__BB1_14:
	ret;

}


// ===== COMPILED SASS (sm_100) =====

	.target	sm_100

	.elftype	@"ET_EXEC"


//--------------------- .note.nv.tkinfo           --------------------------
	.section	.note.nv.tkinfo,"",@"SHT_NOTE"
	.sectionflags	@"SHF_NOTE_NV_TKINFO"
	.tkinfo
        /*0018*/ 	.word	0x00000002
        /*0030*/ 	.string	""
        /*0030*/ 	.string	"ptxas"
        /*0030*/ 	.string	"Cuda compilation tools, release 13.0, V13.0.88"
        /*0030*/ 	.string	"Build cuda_13.0.r13.0/compiler.36424714_0"
        /*0030*/ 	.string	"-arch sm_100 -m 64 "



//--------------------- .note.nv.cuinfo           --------------------------
	.section	.note.nv.cuinfo,"",@"SHT_NOTE"
	.sectionflags	@"SHF_NOTE_NV_CUINFO"
        /*0018*/ 	.short	0x0002
        /*001a*/ 	.short	0x0064
        /*001c*/ 	.short	0x0082
	.zero		2


//--------------------- .nv.info                  --------------------------
	.section	.nv.info,"",@"SHT_CUDA_INFO"
	.align	4


	//----- nvinfo : EIATTR_REGCOUNT
	.align		4
        /*0000*/ 	.byte	0x04, 0x2f
        /*0002*/ 	.short	(.L_1 - .L_0)
	.align		4
.L_0:
        /*0004*/ 	.word	index@(_Z10globalGemmPfS_S_iii)
        /*0008*/ 	.word	0x00000020


	//----- nvinfo : EIATTR_FRAME_SIZE
	.align		4
.L_1:
        /*000c*/ 	.byte	0x04, 0x11
        /*000e*/ 	.short	(.L_3 - .L_2)
	.align		4
.L_2:
        /*0010*/ 	.word	index@(_Z10globalGemmPfS_S_iii)
        /*0014*/ 	.word	0x00000000


	//----- nvinfo : EIATTR_REGCOUNT
	.align		4
.L_3:
        /*0018*/ 	.byte	0x04, 0x2f
        /*001a*/ 	.short	(.L_5 - .L_4)
	.align		4
.L_4:
        /*001c*/ 	.word	index@(_Z10sharedGemmPfS_S_iii)
        /*0020*/ 	.word	0x0000001f


	//----- nvinfo : EIATTR_FRAME_SIZE
	.align		4
.L_5:
        /*0024*/ 	.byte	0x04, 0x11
        /*0026*/ 	.short	(.L_7 - .L_6)
	.align		4
.L_6:
        /*0028*/ 	.word	index@(_Z10sharedGemmPfS_S_iii)
        /*002c*/ 	.word	0x00000000


	//----- nvinfo : EIATTR_MIN_STACK_SIZE
	.align		4
.L_7:
        /*0030*/ 	.byte	0x04, 0x12
        /*0032*/ 	.short	(.L_9 - .L_8)
	.align		4
.L_8:
        /*0034*/ 	.word	index@(_Z10sharedGemmPfS_S_iii)
        /*0038*/ 	.word	0x00000000


	//----- nvinfo : EIATTR_MIN_STACK_SIZE
	.align		4
.L_9:
        /*003c*/ 	.byte	0x04, 0x12
        /*003e*/ 	.short	(.L_11 - .L_10)
	.align		4
.L_10:
        /*0040*/ 	.word	index@(_Z10globalGemmPfS_S_iii)
        /*0044*/ 	.word	0x00000000
.L_11:


//--------------------- .nv.compat                --------------------------
	.section	.nv.compat,"",@"SHT_CUDA_COMPAT_INFO"
	.align	4
        /*0000*/ 	.byte	0x02, 0x09, 0x00, 0x00, 0x02, 0x02, 0x01, 0x00, 0x02, 0x05, 0x05, 0x00, 0x03, 0x07, 0x01, 0x01
        /*0010*/ 	.byte	0x02, 0x03, 0x00, 0x00, 0x02, 0x06, 0x01, 0x00, 0x04, 0x0b, 0x08, 0x00, 0x09, 0x00, 0x00, 0x00
        /*0020*/ 	.byte	0x00, 0x00, 0x00, 0x00


//--------------------- .nv.info._Z10sharedGemmPfS_S_iii --------------------------
	.section	.nv.info._Z10sharedGemmPfS_S_iii,"",@"SHT_CUDA_INFO"
	.sectionflags	@""
	.align	4


	//----- nvinfo : EIATTR_CUDA_API_VERSION
	.align		4
        /*0000*/ 	.byte	0x04, 0x37
        /*0002*/ 	.short	(.L_13 - .L_12)
.L_12:
        /*0004*/ 	.word	0x00000082


	//----- nvinfo : EIATTR_KPARAM_INFO
	.align		4
.L_13:
        /*0008*/ 	.byte	0x04, 0x17
        /*000a*/ 	.short	(.L_15 - .L_14)
.L_14:
        /*000c*/ 	.word	0x00000000
        /*0010*/ 	.short	0x0005
        /*0012*/ 	.short	0x0020
        /*0014*/ 	.byte	0x00, 0xf0, 0x11, 0x00


	//----- nvinfo : EIATTR_KPARAM_INFO
	.align		4
.L_15:
        /*0018*/ 	.byte	0x04, 0x17
        /*001a*/ 	.short	(.L_17 - .L_16)
.L_16:
        /*001c*/ 	.word	0x00000000
        /*0020*/ 	.short	0x0004
        /*0022*/ 	.short	0x001c
        /*0024*/ 	.byte	0x00, 0xf0, 0x11, 0x00


	//----- nvinfo : EIATTR_KPARAM_INFO
	.align		4
.L_17:
        /*0028*/ 	.byte	0x04, 0x17
        /*002a*/ 	.short	(.L_19 - .L_18)
.L_18:
        /*002c*/ 	.word	0x00000000
        /*0030*/ 	.short	0x0003
        /*0032*/ 	.short	0x0018
        /*0034*/ 	.byte	0x00, 0xf0, 0x11, 0x00


	//----- nvinfo : EIATTR_KPARAM_INFO
	.align		4
.L_19:
        /*0038*/ 	.byte	0x04, 0x17
        /*003a*/ 	.short	(.L_21 - .L_20)
.L_20:
        /*003c*/ 	.word	0x00000000
        /*0040*/ 	.short	0x0002
        /*0042*/ 	.short	0x0010
        /*0044*/ 	.byte	0x00, 0xf5, 0x21, 0x00


	//----- nvinfo : EIATTR_KPARAM_INFO
	.align		4
.L_21:
        /*0048*/ 	.byte	0x04, 0x17
        /*004a*/ 	.short	(.L_23 - .L_22)
.L_22:
        /*004c*/ 	.word	0x00000000
        /*0050*/ 	.short	0x0001
        /*0052*/ 	.short	0x0008
        /*0054*/ 	.byte	0x00, 0xf5, 0x21, 0x00


	//----- nvinfo : EIATTR_KPARAM_INFO
	.align		4
.L_23:
        /*0058*/ 	.byte	0x04, 0x17
        /*005a*/ 	.short	(.L_25 - .L_24)
.L_24:
        /*005c*/ 	.word	0x00000000
        /*0060*/ 	.short	0x0000
        /*0062*/ 	.short	0x0000
        /*0064*/ 	.byte	0x00, 0xf5, 0x21, 0x00


	//----- nvinfo : EIATTR_SPARSE_MMA_MASK
	.align		4
.L_25:
        /*0068*/ 	.byte	0x03, 0x50
        /*006a*/ 	.short	0x0000


	//----- nvinfo : EIATTR_MAXREG_COUNT
	.align		4
        /*006c*/ 	.byte	0x03, 0x1b
        /*006e*/ 	.short	0x00ff


	//----- nvinfo : EIATTR_NUM_BARRIERS
	.align		4
        /*0070*/ 	.byte	0x02, 0x4c
        /*0072*/ 	.byte	0x01
	.zero		1


	//----- nvinfo : EIATTR_MERCURY_ISA_VERSION
	.align		4
        /*0074*/ 	.byte	0x03, 0x5f
        /*0076*/ 	.short	0x0101


	//----- nvinfo : EIATTR_VRC_CTA_INIT_COUNT
	.align		4
        /*0078*/ 	.byte	0x02, 0x4a
	.zero		1
	.zero		1


	//----- nvinfo : EIATTR_EXIT_INSTR_OFFSETS
	.align		4
        /*007c*/ 	.byte	0x04, 0x1c
        /*007e*/ 	.short	(.L_27 - .L_26)


	//   ....[0]....
.L_26:
        /*0080*/ 	.word	0x00000810


	//   ....[1]....
        /*0084*/ 	.word	0x00000860


	//----- nvinfo : EIATTR_CRS_STACK_SIZE
	.align		4
.L_27:
        /*0088*/ 	.byte	0x04, 0x1e
        /*008a*/ 	.short	(.L_29 - .L_28)
.L_28:
        /*008c*/ 	.word	0x00000000


	//----- nvinfo : EIATTR_CBANK_PARAM_SIZE
	.align		4
.L_29:
        /*0090*/ 	.byte	0x03, 0x19
        /*0092*/ 	.short	0x0024


	//----- nvinfo : EIATTR_PARAM_CBANK
	.align		4
        /*0094*/ 	.byte	0x04, 0x0a
        /*0096*/ 	.short	(.L_31 - .L_30)
	.align		4
.L_30:
        /*0098*/ 	.word	index@(.nv.constant0._Z10sharedGemmPfS_S_iii)
        /*009c*/ 	.short	0x0380
        /*009e*/ 	.short	0x0024


	//----- nvinfo : EIATTR_SW_WAR
	.align		4
.L_31:
        /*00a0*/ 	.byte	0x04, 0x36
        /*00a2*/ 	.short	(.L_33 - .L_32)
.L_32:
        /*00a4*/ 	.word	0x00000008
.L_33:


//--------------------- .nv.info._Z10globalGemmPfS_S_iii --------------------------
	.section	.nv.info._Z10globalGemmPfS_S_iii,"",@"SHT_CUDA_INFO"
	.sectionflags	@""
	.align	4


	//----- nvinfo : EIATTR_CUDA_API_VERSION
	.align		4
        /*0000*/ 	.byte	0x04, 0x37
        /*0002*/ 	.short	(.L_35 - .L_34)
.L_34:
        /*0004*/ 	.word	0x00000082


	//----- nvinfo : EIATTR_KPARAM_INFO
	.align		4
.L_35:
        /*0008*/ 	.byte	0x04, 0x17
        /*000a*/ 	.short	(.L_37 - .L_36)
.L_36:
        /*000c*/ 	.word	0x00000000
        /*0010*/ 	.short	0x0005
        /*0012*/ 	.short	0x0020
        /*0014*/ 	.byte	0x00, 0xf0, 0x11, 0x00


	//----- nvinfo : EIATTR_KPARAM_INFO
	.align		4
.L_37:
        /*0018*/ 	.byte	0x04, 0x17
        /*001a*/ 	.short	(.L_39 - .L_38)
.L_38:
        /*001c*/ 	.word	0x00000000
        /*0020*/ 	.short	0x0004
        /*0022*/ 	.short	0x001c
        /*0024*/ 	.byte	0x00, 0xf0, 0x11, 0x00


	//----- nvinfo : EIATTR_KPARAM_INFO
	.align		4
.L_39:
        /*0028*/ 	.byte	0x04, 0x17
        /*002a*/ 	.short	(.L_41 - .L_40)
.L_40:
        /*002c*/ 	.word	0x00000000
        /*0030*/ 	.short	0x0003
        /*0032*/ 	.short	0x0018
        /*0034*/ 	.byte	0x00, 0xf0, 0x11, 0x00


	//----- nvinfo : EIATTR_KPARAM_INFO
	.align		4
.L_41:
        /*0038*/ 	.byte	0x04, 0x17
        /*003a*/ 	.short	(.L_43 - .L_42)
.L_42:
        /*003c*/ 	.word	0x00000000
        /*0040*/ 	.short	0x0002
        /*0042*/ 	.short	0x0010
        /*0044*/ 	.byte	0x00, 0xf5, 0x21, 0x00


	//----- nvinfo : EIATTR_KPARAM_INFO
	.align		4
.L_43:
        /*0048*/ 	.byte	0x04, 0x17
        /*004a*/ 	.short	(.L_45 - .L_44)
.L_44:
        /*004c*/ 	.word	0x00000000
        /*0050*/ 	.short	0x0001
        /*0052*/ 	.short	0x0008
        /*0054*/ 	.byte	0x00, 0xf5, 0x21, 0x00


	//----- nvinfo : EIATTR_KPARAM_INFO
	.align		4
.L_45:
        /*0058*/ 	.byte	0x04, 0x17
        /*005a*/ 	.short	(.L_47 - .L_46)
.L_46:
        /*005c*/ 	.word	0x00000000
        /*0060*/ 	.short	0x0000
        /*0062*/ 	.short	0x0000
        /*0064*/ 	.byte	0x00, 0xf5, 0x21, 0x00


	//----- nvinfo : EIATTR_SPARSE_MMA_MASK
	.align		4
.L_47:
        /*0068*/ 	.byte	0x03, 0x50
        /*006a*/ 	.short	0x0000


	//----- nvinfo : EIATTR_MAXREG_COUNT
	.align		4
        /*006c*/ 	.byte	0x03, 0x1b
        /*006e*/ 	.short	0x00ff


	//----- nvinfo : EIATTR_MERCURY_ISA_VERSION
	.align		4
        /*0070*/ 	.byte	0x03, 0x5f
        /*0072*/ 	.short	0x0101


	//----- nvinfo : EIATTR_VRC_CTA_INIT_COUNT
	.align		4
        /*0074*/ 	.byte	0x02, 0x4a
	.zero		1
	.zero		1


	//----- nvinfo : EIATTR_EXIT_INSTR_OFFSETS
	.align		4
        /*0078*/ 	.byte	0x04, 0x1c
        /*007a*/ 	.short	(.L_49 - .L_48)


	//   ....[0]....
.L_48:
        /*007c*/ 	.word	0x000008f0


	//----- nvinfo : EIATTR_CBANK_PARAM_SIZE
	.align		4
.L_49:
        /*0080*/ 	.byte	0x03, 0x19
        /*0082*/ 	.short	0x0024


	//----- nvinfo : EIATTR_PARAM_CBANK
	.align		4
        /*0084*/ 	.byte	0x04, 0x0a
        /*0086*/ 	.short	(.L_51 - .L_50)
	.align		4
.L_50:
        /*0088*/ 	.word	index@(.nv.constant0._Z10globalGemmPfS_S_iii)
        /*008c*/ 	.short	0x0380
        /*008e*/ 	.short	0x0024


	//----- nvinfo : EIATTR_SW_WAR
	.align		4
.L_51:
        /*0090*/ 	.byte	0x04, 0x36
        /*0092*/ 	.short	(.L_53 - .L_52)
.L_52:
        /*0094*/ 	.word	0x00000008
.L_53:


//--------------------- .nv.callgraph             --------------------------
	.section	.nv.callgraph,"",@"SHT_CUDA_CALLGRAPH"
	.align	4
	.sectionentsize	8
	.align		4
        /*0000*/ 	.word	0x00000000
	.align		4
        /*0004*/ 	.word	0xffffffff
	.align		4
        /*0008*/ 	.word	0x00000000
	.align		4
        /*000c*/ 	.word	0xfffffffe
	.align		4
        /*0010*/ 	.word	0x00000000
	.align		4
        /*0014*/ 	.word	0xfffffffd
	.align		4
        /*0018*/ 	.word	0x00000000
	.align		4
        /*001c*/ 	.word	0xfffffffc


//--------------------- .text._Z10sharedGemmPfS_S_iii --------------------------
	.section	.text._Z10sharedGemmPfS_S_iii,"ax",@progbits
	.align	128
        .global         _Z10sharedGemmPfS_S_iii
        .type           _Z10sharedGemmPfS_S_iii,@function
        .size           _Z10sharedGemmPfS_S_iii,(.L_x_15 - _Z10sharedGemmPfS_S_iii)
        .other          _Z10sharedGemmPfS_S_iii,@"STO_CUDA_ENTRY STV_DEFAULT"
_Z10sharedGemmPfS_S_iii:
.text._Z10sharedGemmPfS_S_iii:
[----:B------:R-:W-:Y:S01]  /*0000*/  LDC R1, c[0x0][0x37c] ;  /* 0x0000df00ff017b82 */ /* 0x000fe20000000800 */
[----:B------:R-:W0:Y:S01]  /*0010*/  S2R R19, SR_TID.X ;  /* 0x0000000000137919 */ /* 0x000e220000002100 */
[----:B------:R-:W1:Y:S01]  /*0020*/  LDCU UR10, c[0x0][0x39c] ;  /* 0x00007380ff0a77ac */ /* 0x000e620008000800 */
[----:B------:R-:W-:Y:S01]  /*0030*/  HFMA2 R23, -RZ, RZ, 0, 0 ;  /* 0x00000000ff177431 */ /* 0x000fe200000001ff */
[----:B------:R-:W0:Y:S01]  /*0040*/  S2R R4, SR_CTAID.X ;  /* 0x0000000000047919 */ /* 0x000e220000002500 */
[----:B------:R-:W0:Y:S01]  /*0050*/  LDCU UR4, c[0x0][0x360] ;  /* 0x00006c00ff0477ac */ /* 0x000e220008000800 */
[----:B------:R-:W2:Y:S01]  /*0060*/  S2R R18, SR_TID.Y ;  /* 0x0000000000127919 */ /* 0x000ea20000002200 */
[----:B------:R-:W2:Y:S01]  /*0070*/  LDCU UR5, c[0x0][0x364] ;  /* 0x00006c80ff0577ac */ /* 0x000ea20008000800 */
[----:B------:R-:W2:Y:S01]  /*0080*/  S2R R15, SR_CTAID.Y ;  /* 0x00000000000f7919 */ /* 0x000ea20000002600 */
[----:B------:R-:W3:Y:S01]  /*0090*/  LDCU.64 UR8, c[0x0][0x358] ;  /* 0x00006b00ff0877ac */ /* 0x000ee20008000a00 */
[----:B-1----:R-:W-:Y:S01]  /*00a0*/  UISETP.GE.AND UP0, UPT, UR10, 0x1, UPT ;  /* 0x000000010a00788c */ /* 0x002fe2000bf06270 */
[----:B0-----:R-:W-:-:S02]  /*00b0*/  IMAD R2, R4, UR4, R19 ;  /* 0x0000000404027c24 */ /* 0x001fc4000f8e0213 */
[----:B--2---:R-:W-:-:S06]  /*00c0*/  IMAD R3, R15, UR5, R18 ;  /* 0x000000050f037c24 */ /* 0x004fcc000f8e0212 */
[----:B---3--:R-:W-:Y:S05]  /*00d0*/  BRA.U !UP0, `(.L_x_0) ;  /* 0x0000000508bc7547 */ /* 0x008fea000b800000 */
[----:B------:R-:W0:Y:S01]  /*00e0*/  S2UR UR7, SR_CgaCtaId ;  /* 0x00000000000779c3 */ /* 0x000e220000008800 */
[----:B------:R-:W-:Y:S01]  /*00f0*/  IMAD R12, R18, UR4, R19 ;  /* 0x00000004120c7c24 */ /* 0x000fe2000f8e0213 */
[----:B------:R-:W-:Y:S01]  /*0100*/  UMOV UR5, 0x400 ;  /* 0x0000040000057882 */ /* 0x000fe20000000000 */
[----:B------:R-:W-:Y:S01]  /*0110*/  MOV R23, RZ ;  /* 0x000000ff00177202 */ /* 0x000fe20000000f00 */
[----:B------:R-:W-:Y:S01]  /*0120*/  UIADD3 UR4, UPT, UPT, UR5, 0x400, URZ ;  /* 0x0000040005047890 */ /* 0x000fe2000fffe0ff */
[C---:B------:R-:W-:Y:S01]  /*0130*/  IMAD.SHL.U32 R0, R12.reuse, 0x4, RZ ;  /* 0x000000040c007824 */ /* 0x040fe200078e00ff */
[----:B------:R-:W-:Y:S01]  /*0140*/  LOP3.LUT R13, R12, 0x7, RZ, 0xc0, !PT ;  /* 0x000000070c0d7812 */ /* 0x000fe200078ec0ff */
[----:B------:R-:W-:Y:S01]  /*0150*/  IMAD.MOV.U32 R17, RZ, RZ, RZ ;  /* 0x000000ffff117224 */ /* 0x000fe200078e00ff */
[----:B------:R-:W-:Y:S02]  /*0160*/  SHF.R.U32.HI R14, RZ, 0x3, R12 ;  /* 0x00000003ff0e7819 */ /* 0x000fe4000001160c */
[----:B------:R-:W-:-:S02]  /*0170*/  LEA R13, R4, R13, 0x3 ;  /* 0x0000000d040d7211 */ /* 0x000fc400078e18ff */
[----:B------:R-:W-:Y:S02]  /*0180*/  SHF.R.U32.HI R4, RZ, 0x4, R12 ;  /* 0x00000004ff047819 */ /* 0x000fe4000001160c */
[C---:B------:R-:W-:Y:S02]  /*0190*/  LOP3.LUT R7, R0.reuse, 0x3c, RZ, 0xc0, !PT ;  /* 0x0000003c00077812 */ /* 0x040fe400078ec0ff */
[----:B------:R-:W-:Y:S01]  /*01a0*/  LOP3.LUT R5, R0, 0x1c, RZ, 0xc0, !PT ;  /* 0x0000001c00057812 */ /* 0x000fe200078ec0ff */
[----:B------:R-:W-:Y:S01]  /*01b0*/  IMAD R15, R15, 0x10, R4 ;  /* 0x000000100f0f7824 */ /* 0x000fe200078e0204 */
[----:B------:R-:W-:Y:S02]  /*01c0*/  LOP3.LUT R20, R12, 0xf, RZ, 0xc0, !PT ;  /* 0x0000000f0c147812 */ /* 0x000fe400078ec0ff */
[----:B------:R-:W-:-:S03]  /*01d0*/  LEA R0, R4, R7, 0x6 ;  /* 0x0000000704007211 */ /* 0x000fc600078e30ff */
[----:B------:R-:W-:Y:S01]  /*01e0*/  IMAD R20, R15, UR10, R20 ;  /* 0x0000000a0f147c24 */ /* 0x000fe2000f8e0214 */
[----:B0-----:R-:W-:Y:S02]  /*01f0*/  ULEA UR6, UR7, UR4, 0x18 ;  /* 0x0000000407067291 */ /* 0x001fe4000f8ec0ff */
[----:B------:R-:W-:Y:S02]  /*0200*/  ULEA UR5, UR7, UR5, 0x18 ;  /* 0x0000000507057291 */ /* 0x000fe4000f8ec0ff */
[----:B------:R-:W-:Y:S02]  /*0210*/  UIADD3 UR4, UPT, UPT, UR10, 0xf, URZ ;  /* 0x0000000f0a047890 */ /* 0x000fe4000fffe0ff */
[----:B------:R-:W-:Y:S02]  /*0220*/  LEA R16, R14, UR6, 0x5 ;  /* 0x000000060e107c11 */ /* 0x000fe4000f8e28ff */
[----:B------:R-:W-:Y:S01]  /*0230*/  LEA R18, R18, UR5, 0x6 ;  /* 0x0000000512127c11 */ /* 0x000fe2000f8e30ff */
[----:B------:R-:W-:Y:S01]  /*0240*/  USHF.R.U32.HI UR4, URZ, 0x4, UR4 ;  /* 0x00000004ff047899 */ /* 0x000fe20008011604 */
[----:B------:R-:W-:Y:S01]  /*0250*/  LEA R19, R19, UR6, 0x2 ;  /* 0x0000000613137c11 */ /* 0x000fe2000f8e10ff */
[----:B------:R-:W-:Y:S01]  /*0260*/  IMAD.IADD R16, R16, 0x1, R5 ;  /* 0x0000000110107824 */ /* 0x000fe200078e0205 */
[----:B------:R-:W-:-:S09]  /*0270*/  IADD3 R0, PT, PT, R0, UR5, RZ ;  /* 0x0000000500007c10 */ /* 0x000fd2000fffe0ff */
.L_x_8:
[C---:B------:R-:W-:Y:S01]  /*0280*/  ISETP.GT.U32.AND P1, PT, R12.reuse, 0xff, PT ;  /* 0x000000ff0c00780c */ /* 0x040fe20003f24070 */
[----:B------:R-:W0:Y:S01]  /*0290*/  LDCU UR5, c[0x0][0x398] ;  /* 0x00007300ff0577ac */ /* 0x000e220008000800 */
[----:B------:R-:W-:Y:S01]  /*02a0*/  BSSY.RECONVERGENT B0, `(.L_x_1) ;  /* 0x0000018000007945 */ /* 0x000fe20003800200 */
[----:B------:R-:W-:-:S10]  /*02b0*/  ISETP.GE.U32.AND P0, PT, R12, 0x80, PT ;  /* 0x000000800c00780c */ /* 0x000fd40003f06070 */
[----:B------:R-:W-:Y:S05]  /*02c0*/  @P1 BRA `(.L_x_2) ;  /* 0x0000000000541947 */ /* 0x000fea0003800000 */
[----:B------:R-:W1:Y:S01]  /*02d0*/  LDC R10, c[0x0][0x39c] ;  /* 0x0000e700ff0a7b82 */ /* 0x000e620000000800 */
[----:B------:R-:W2:Y:S01]  /*02e0*/  LDCU UR6, c[0x0][0x39c] ;  /* 0x00007380ff0677ac */ /* 0x000ea20008000800 */
[----:B------:R-:W-:Y:S01]  /*02f0*/  SHF.L.U32 R5, R17, 0x4, RZ ;  /* 0x0000000411057819 */ /* 0x000fe200000006ff */
[----:B------:R-:W-:Y:S01]  /*0300*/  IMAD.MOV.U32 R6, RZ, RZ, R15 ;  /* 0x000000ffff067224 */ /* 0x000fe200078e000f */
[----:B------:R-:W-:Y:S02]  /*0310*/  MOV R8, R0 ;  /* 0x0000000000087202 */ /* 0x000fe40000000f00 */
[----:B------:R-:W-:Y:S01]  /*0320*/  LOP3.LUT R4, R5, 0xf, R12, 0xf8, !PT ;  /* 0x0000000f05047812 */ /* 0x000fe200078ef80c */
[----:B------:R-:W-:Y:S01]  /*0330*/  IMAD.IADD R7, R20, 0x1, R5 ;  /* 0x0000000114077824 */ /* 0x000fe200078e0205 */
[----:B------:R-:W-:Y:S02]  /*0340*/  MOV R9, R12 ;  /* 0x0000000c00097202 */ /* 0x000fe40000000f00 */
[----:B--2---:R-:W-:-:S13]  /*0350*/  ISETP.GE.AND P1, PT, R4, UR6, PT ;  /* 0x0000000604007c0c */ /* 0x004fda000bf26270 */
.L_x_3:
[----:B0-----:R-:W-:Y:S01]  /*0360*/  ISETP.GE.OR P2, PT, R6, UR5, P1 ;  /* 0x0000000506007c0c */ /* 0x001fe20008f46670 */
[----:B------:R-:W-:-:S12]  /*0370*/  HFMA2 R11, -RZ, RZ, 0, 0 ;  /* 0x00000000ff0b7431 */ /* 0x000fd800000001ff */
[----:B------:R-:W0:Y:S02]  /*0380*/  @!P2 LDC.64 R4, c[0x0][0x380] ;  /* 0x0000e000ff04ab82 */ /* 0x000e240000000a00 */
[----:B0-----:R-:W-:-:S05]  /*0390*/  @!P2 IMAD.WIDE.U32 R4, R7, 0x4, R4 ;  /* 0x000000040704a825 */ /* 0x001fca00078e0004 */
[----:B------:R-:W2:Y:S01]  /*03a0*/  @!P2 LDG.E R11, desc[UR8][R4.64] ;  /* 0x00000008040ba981 */ /* 0x000ea2000c1e1900 */
[C---:B------:R-:W-:Y:S01]  /*03b0*/  ISETP.GE.U32.AND P2, PT, R9.reuse, 0x80, PT ;  /* 0x000000800900780c */ /* 0x040fe20003f46070 */
[----:B------:R-:W-:Y:S01]  /*03c0*/  VIADD R6, R6, 0x8 ;  /* 0x0000000806067836 */ /* 0x000fe20000000000 */
[----:B------:R-:W-:Y:S02]  /*03d0*/  IADD3 R9, PT, PT, R9, 0x80, RZ ;  /* 0x0000008009097810 */ /* 0x000fe40007ffe0ff */
[----:B-1----:R-:W-:Y:S01]  /*03e0*/  LEA R7, R10, R7, 0x3 ;  /* 0x000000070a077211 */ /* 0x002fe200078e18ff */
[----:B--2---:R0:W-:Y:S02]  /*03f0*/  STS [R8], R11 ;  /* 0x0000000b08007388 */ /* 0x0041e40000000800 */
[----:B0-----:R-:W-:-:S06]  /*0400*/  IADD3 R8, PT, PT, R8, 0x200, RZ ;  /* 0x0000020008087810 */ /* 0x001fcc0007ffe0ff */
[----:B------:R-:W-:Y:S05]  /*0410*/  @!P2 BRA `(.L_x_3) ;  /* 0xfffffffc00d0a947 */ /* 0x000fea000383ffff */
.L_x_2:
[----:B0-----:R-:W-:Y:S05]  /*0420*/  BSYNC.RECONVERGENT B0 ;  /* 0x0000000000007941 */ /* 0x001fea0003800200 */
.L_x_1:
[----:B------:R-:W-:Y:S04]  /*0430*/  BSSY.RECONVERGENT B0, `(.L_x_4) ;  /* 0x0000010000007945 */ /* 0x000fe80003800200 */
[----:B------:R-:W-:Y:S05]  /*0440*/  @P0 BRA `(.L_x_5) ;  /* 0x0000000000380947 */ /* 0x000fea0003800000 */
[----:B------:R-:W0:Y:S01]  /*0450*/  LDC R6, c[0x0][0x3a0] ;  /* 0x0000e800ff067b82 */ /* 0x000e220000000800 */
[----:B------:R-:W1:Y:S01]  /*0460*/  LDCU UR5, c[0x0][0x39c] ;  /* 0x00007380ff0577ac */ /* 0x000e620008000800 */
[----:B------:R-:W-:Y:S01]  /*0470*/  IMAD R7, R17, 0x10, R14 ;  /* 0x0000001011077824 */ /* 0x000fe200078e020e */
[----:B------:R-:W-:Y:S01]  /*0480*/  BSSY.RECONVERGENT B1, `(.L_x_6) ;  /* 0x0000009000017945 */ /* 0x000fe20003800200 */
[----:B------:R-:W-:Y:S02]  /*0490*/  MOV R5, RZ ;  /* 0x000000ff00057202 */ /* 0x000fe40000000f00 */
[----:B0-----:R-:W-:-:S04]  /*04a0*/  ISETP.GE.AND P0, PT, R13, R6, PT ;  /* 0x000000060d00720c */ /* 0x001fc80003f06270 */
[----:B-1----:R-:W-:-:S13]  /*04b0*/  ISETP.GE.OR P0, PT, R7, UR5, P0 ;  /* 0x0000000507007c0c */ /* 0x002fda0008706670 */
[----:B------:R-:W-:Y:S05]  /*04c0*/  @P0 BRA `(.L_x_7) ;  /* 0x0000000000100947 */ /* 0x000fea0003800000 */
[----:B------:R-:W0:Y:S01]  /*04d0*/  LDC.64 R4, c[0x0][0x388] ;  /* 0x0000e200ff047b82 */ /* 0x000e220000000a00 */
[----:B------:R-:W-:-:S04]  /*04e0*/  IMAD R7, R7, R6, R13 ;  /* 0x0000000607077224 */ /* 0x000fc800078e020d */
[----:B0-----:R-:W-:-:S06]  /*04f0*/  IMAD.WIDE R4, R7, 0x4, R4 ;  /* 0x0000000407047825 */ /* 0x001fcc00078e0204 */
[----:B------:R0:W5:Y:S02]  /*0500*/  LDG.E R5, desc[UR8][R4.64] ;  /* 0x0000000804057981 */ /* 0x000164000c1e1900 */
.L_x_7:
[----:B------:R-:W-:Y:S05]  /*0510*/  BSYNC.RECONVERGENT B1 ;  /* 0x0000000000017941 */ /* 0x000fea0003800200 */
.L_x_6:
[----:B-----5:R1:W-:Y:S02]  /*0520*/  STS [R16], R5 ;  /* 0x0000000510007388 */ /* 0x0203e40000000800 */
.L_x_5:
[----:B------:R-:W-:Y:S05]  /*0530*/  BSYNC.RECONVERGENT B0 ;  /* 0x0000000000007941 */ /* 0x000fea0003800200 */
.L_x_4:
[----:B------:R-:W-:Y:S01]  /*0540*/  BAR.SYNC.DEFER_BLOCKING 0x0 ;  /* 0x0000000000007b1d */ /* 0x000fe20000010000 */
[----:B------:R-:W-:-:S04]  /*0550*/  IADD3 R17, PT, PT, R17, 0x1, RZ ;  /* 0x0000000111117810 */ /* 0x000fc80007ffe0ff */
[----:B------:R-:W-:Y:S01]  /*0560*/  ISETP.NE.AND P0, PT, R17, UR4, PT ;  /* 0x0000000411007c0c */ /* 0x000fe2000bf05270 */
[----:B------:R-:W-:Y:S04]  /*0570*/  LDS R22, [R19] ;  /* 0x0000000013167984 */ /* 0x000fe80000000800 */
[----:B------:R-:W2:Y:S04]  /*0580*/  LDS.128 R8, [R18] ;  /* 0x0000000012087984 */ /* 0x000ea80000000c00 */
[----:B------:R-:W3:Y:S04]  /*0590*/  LDS R25, [R19+0x20] ;  /* 0x0000200013197984 */ /* 0x000ee80000000800 */
[----:B------:R-:W4:Y:S04]  /*05a0*/  LDS R27, [R19+0x40] ;  /* 0x00004000131b7984 */ /* 0x000f280000000800 */
[----:B------:R-:W5:Y:S04]  /*05b0*/  LDS R24, [R19+0x60] ;  /* 0x0000600013187984 */ /* 0x000f680000000800 */
[----:B------:R-:W-:Y:S04]  /*05c0*/  LDS R21, [R19+0x80] ;  /* 0x0000800013157984 */ /* 0x000fe80000000800 */
[----:B01----:R-:W0:Y:S04]  /*05d0*/  LDS.128 R4, [R18+0x10] ;  /* 0x0000100012047984 */ /* 0x003e280000000c00 */
[----:B------:R-:W-:Y:S04]  /*05e0*/  LDS R26, [R19+0xe0] ;  /* 0x0000e000131a7984 */ /* 0x000fe80000000800 */
[----:B------:R-:W-:Y:S01]  /*05f0*/  LDS R28, [R19+0x1c0] ;  /* 0x0001c000131c7984 */ /* 0x000fe20000000800 */
[----:B--2---:R-:W-:-:S03]  /*0600*/  FFMA R8, R8, R22, R23 ;  /* 0x0000001608087223 */ /* 0x004fc60000000017 */
[----:B------:R-:W1:Y:S01]  /*0610*/  LDS R22, [R19+0xa0] ;  /* 0x0000a00013167984 */ /* 0x000e620000000800 */
[----:B---3--:R-:W-:-:S03]  /*0620*/  FFMA R8, R25, R9, R8 ;  /* 0x0000000919087223 */ /* 0x008fc60000000008 */
[----:B------:R-:W2:Y:S01]  /*0630*/  LDS R25, [R19+0xc0] ;  /* 0x0000c00013197984 */ /* 0x000ea20000000800 */
[----:B----4-:R-:W-:-:S03]  /*0640*/  FFMA R27, R27, R10, R8 ;  /* 0x0000000a1b1b7223 */ /* 0x010fc60000000008 */
[----:B------:R-:W-:Y:S01]  /*0650*/  LDS R23, [R19+0x100] ;  /* 0x0001000013177984 */ /* 0x000fe20000000800 */
[----:B-----5:R-:W-:-:S03]  /*0660*/  FFMA R27, R24, R11, R27 ;  /* 0x0000000b181b7223 */ /* 0x020fc6000000001b */
[----:B------:R-:W3:Y:S04]  /*0670*/  LDS.128 R8, [R18+0x20] ;  /* 0x0000200012087984 */ /* 0x000ee80000000c00 */
[----:B------:R-:W4:Y:S01]  /*0680*/  LDS R24, [R19+0x120] ;  /* 0x0001200013187984 */ /* 0x000f220000000800 */
[----:B0-----:R-:W-:-:S04]  /*0690*/  FFMA R21, R4, R21, R27 ;  /* 0x0000001504157223 */ /* 0x001fc8000000001b */
[----:B-1----:R-:W-:Y:S02]  /*06a0*/  FFMA R22, R22, R5, R21 ;  /* 0x0000000516167223 */ /* 0x002fe40000000015 */
[----:B------:R-:W0:Y:S02]  /*06b0*/  LDS R21, [R19+0x140] ;  /* 0x0001400013157984 */ /* 0x000e240000000800 */
[----:B--2---:R-:W-:Y:S02]  /*06c0*/  FFMA R25, R25, R6, R22 ;  /* 0x0000000619197223 */ /* 0x004fe40000000016 */
[----:B------:R-:W1:Y:S02]  /*06d0*/  LDS R22, [R19+0x160] ;  /* 0x0001600013167984 */ /* 0x000e640000000800 */
[----:B------:R-:W-:Y:S02]  /*06e0*/  FFMA R27, R26, R7, R25 ;  /* 0x000000071a1b7223 */ /* 0x000fe40000000019 */
[----:B------:R-:W-:Y:S02]  /*06f0*/  LDS R25, [R19+0x180] ;  /* 0x0001800013197984 */ /* 0x000fe40000000800 */
[----:B---3--:R-:W-:-:S02]  /*0700*/  FFMA R23, R8, R23, R27 ;  /* 0x0000001708177223 */ /* 0x008fc4000000001b */
[----:B------:R-:W2:Y:S02]  /*0710*/  LDS.128 R4, [R18+0x30] ;  /* 0x0000300012047984 */ /* 0x000ea40000000c00 */
[----:B----4-:R-:W-:Y:S02]  /*0720*/  FFMA R26, R24, R9, R23 ;  /* 0x00000009181a7223 */ /* 0x010fe40000000017 */
[----:B------:R-:W3:Y:S04]  /*0730*/  LDS R8, [R19+0x1a0] ;  /* 0x0001a00013087984 */ /* 0x000ee80000000800 */
[----:B------:R-:W4:Y:S01]  /*0740*/  LDS R24, [R19+0x1e0] ;  /* 0x0001e00013187984 */ /* 0x000f220000000800 */
[----:B0-----:R-:W-:-:S04]  /*0750*/  FFMA R21, R21, R10, R26 ;  /* 0x0000000a15157223 */ /* 0x001fc8000000001a */
[----:B-1----:R-:W-:-:S04]  /*0760*/  FFMA R11, R22, R11, R21 ;  /* 0x0000000b160b7223 */ /* 0x002fc80000000015 */
[----:B--2---:R-:W-:-:S04]  /*0770*/  FFMA R11, R4, R25, R11 ;  /* 0x00000019040b7223 */ /* 0x004fc8000000000b */
[----:B---3--:R-:W-:-:S04]  /*0780*/  FFMA R5, R8, R5, R11 ;  /* 0x0000000508057223 */ /* 0x008fc8000000000b */
[----:B------:R-:W-:-:S04]  /*0790*/  FFMA R5, R28, R6, R5 ;  /* 0x000000061c057223 */ /* 0x000fc80000000005 */
[----:B----4-:R-:W-:Y:S01]  /*07a0*/  FFMA R23, R24, R7, R5 ;  /* 0x0000000718177223 */ /* 0x010fe20000000005 */
[----:B------:R-:W-:Y:S06]  /*07b0*/  BAR.SYNC.DEFER_BLOCKING 0x0 ;  /* 0x0000000000007b1d */ /* 0x000fec0000010000 */
[----:B------:R-:W-:Y:S05]  /*07c0*/  @P0 BRA `(.L_x_8) ;  /* 0xfffffff800ac0947 */ /* 0x000fea000383ffff */
.L_x_0:
[----:B------:R-:W0:Y:S01]  /*07d0*/  LDCU UR5, c[0x0][0x398] ;  /* 0x00007300ff0577ac */ /* 0x000e220008000800 */
[----:B------:R-:W1:Y:S01]  /*07e0*/  LDCU UR6, c[0x0][0x3a0] ;  /* 0x00007400ff0677ac */ /* 0x000e620008000800 */
[----:B0-----:R-:W-:-:S04]  /*07f0*/  ISETP.GE.AND P0, PT, R3, UR5, PT ;  /* 0x0000000503007c0c */ /* 0x001fc8000bf06270 */
[----:B-1----:R-:W-:-:S13]  /*0800*/  ISETP.GE.OR P0, PT, R2, UR6, P0 ;  /* 0x0000000602007c0c */ /* 0x002fda0008706670 */
[----:B------:R-:W-:Y:S05]  /*0810*/  @P0 EXIT ;  /* 0x000000000000094d */ /* 0x000fea0003800000 */
[----:B------:R-:W0:Y:S01]  /*0820*/  LDC.64 R4, c[0x0][0x390] ;  /* 0x0000e400ff047b82 */ /* 0x000e220000000a00 */
[----:B------:R-:W-:-:S04]  /*0830*/  IMAD R3, R3, UR6, R2 ;  /* 0x0000000603037c24 */ /* 0x000fc8000f8e0202 */
[----:B0-----:R-:W-:-:S05]  /*0840*/  IMAD.WIDE R2, R3, 0x4, R4 ;  /* 0x0000000403027825 */ /* 0x001fca00078e0204 */
[----:B------:R-:W-:Y:S01]  /*0850*/  STG.E desc[UR8][R2.64], R23 ;  /* 0x0000001702007986 */ /* 0x000fe2000c101908 */
[----:B------:R-:W-:Y:S05]  /*0860*/  EXIT ;  /* 0x000000000000794d */ /* 0x000fea0003800000 */
.L_x_9:
[----:B------:R-:W-:-:S00]  /*0870*/  BRA `(.L_x_9) ;  /* 0xfffffffc00fc7947 */ /* 0x000fc0000383ffff */
[----:B------:R-:W-:-:S00]  /*0880*/  NOP ;  /* 0x0000000000007918 */ /* 0x000fc00000000000 */
[----:B------:R-:W-:-:S00]  /*0890*/  NOP ;  /* 0x0000000000007918 */ /* 0x000fc00000000000 */
[----:B------:R-:W-:-:S00]  /*08a0*/  NOP ;  /* 0x0000000000007918 */ /* 0x000fc00000000000 */
[----:B------:R-:W-:-:S00]  /*08b0*/  NOP ;  /* 0x0000000000007918 */ /* 0x000fc00000000000 */
[----:B------:R-:W-:-:S00]  /*08c0*/  NOP ;  /* 0x0000000000007918 */ /* 0x000fc00000000000 */
[----:B------:R-:W-:-:S00]  /*08d0*/  NOP ;  /* 0x0000000000007918 */ /* 0x000fc00000000000 */
[----:B------:R-:W-:-:S00]  /*08e0*/  NOP ;  /* 0x0000000000007918 */ /* 0x000fc00000000000 */
[----:B------:R-:W-:-:S00]  /*08f0*/  NOP ;  /* 0x0000000000007918 */ /* 0x000fc00000000000 */
.L_x_15:


//--------------------- .text._Z10globalGemmPfS_S_iii --------------------------
	.section	.text._Z10globalGemmPfS_S_iii,"ax",@progbits
	.align	128
        .global         _Z10globalGemmPfS_S_iii
        .type           _Z10globalGemmPfS_S_iii,@function
        .size           _Z10globalGemmPfS_S_iii,(.L_x_16 - _Z10globalGemmPfS_S_iii)
        .other          _Z10globalGemmPfS_S_iii,@"STO_CUDA_ENTRY STV_DEFAULT"
_Z10globalGemmPfS_S_iii:
.text._Z10globalGemmPfS_S_iii:
[----:B------:R-:W-:Y:S08]  /*0000*/  LDC R1, c[0x0][0x37c] ;  /* 0x0000df00ff017b82 */ /* 0x000ff00000000800 */
[----:B------:R-:W0:Y:S01]  /*0010*/  LDC R0, c[0x0][0x39c] ;  /* 0x0000e700ff007b82 */ /* 0x000e220000000800 */
[----:B------:R-:W1:Y:S01]  /*0020*/  S2R R3, SR_TID.X ;  /* 0x0000000000037919 */ /* 0x000e620000002100 */
[----:B------:R-:W2:Y:S01]  /*0030*/  LDCU.64 UR4, c[0x0][0x358] ;  /* 0x00006b00ff0477ac */ /* 0x000ea20008000a00 */
[----:B------:R-:W-:Y:S01]  /*0040*/  HFMA2 R29, -RZ, RZ, 0, 0 ;  /* 0x00000000ff1d7431 */ /* 0x000fe200000001ff */
[----:B------:R-:W3:Y:S04]  /*0050*/  S2R R2, SR_TID.Y ;  /* 0x0000000000027919 */ /* 0x000ee80000002200 */
[----:B------:R-:W1:Y:S08]  /*0060*/  LDC R16, c[0x0][0x360] ;  /* 0x0000d800ff107b82 */ /* 0x000e700000000800 */
[----:B------:R-:W1:Y:S08]  /*0070*/  S2UR UR6, SR_CTAID.X ;  /* 0x00000000000679c3 */ /* 0x000e700000002500 */
[----:B------:R-:W3:Y:S01]  /*0080*/  S2UR UR7, SR_CTAID.Y ;  /* 0x00000000000779c3 */ /* 0x000ee20000002600 */
[----:B0-----:R-:W-:-:S07]  /*0090*/  ISETP.GE.AND P0, PT, R0, 0x1, PT ;  /* 0x000000010000780c */ /* 0x001fce0003f06270 */
[----:B------:R-:W3:Y:S01]  /*00a0*/  LDC R17, c[0x0][0x364] ;  /* 0x0000d900ff117b82 */ /* 0x000ee20000000800 */
[----:B-1----:R-:W-:Y:S02]  /*00b0*/  IMAD R16, R16, UR6, R3 ;  /* 0x0000000610107c24 */ /* 0x002fe4000f8e0203 */
[----:B---3--:R-:W-:-:S03]  /*00c0*/  IMAD R17, R17, UR7, R2 ;  /* 0x0000000711117c24 */ /* 0x008fc6000f8e0202 */
[----:B--2---:R-:W-:Y:S05]  /*00d0*/  @!P0 BRA `(.L_x_10) ;  /* 0x0000000400f08947 */ /* 0x004fea0003800000 */
[C---:B------:R-:W-:Y:S01]  /*00e0*/  ISETP.GE.U32.AND P1, PT, R0.reuse, 0x8, PT ;  /* 0x000000080000780c */ /* 0x040fe20003f26070 */
[----:B------:R-:W-:Y:S01]  /*00f0*/  IMAD R19, R17, R0, RZ ;  /* 0x0000000011137224 */ /* 0x000fe200078e02ff */
[----:B------:R-:W-:Y:S02]  /*0100*/  LOP3.LUT R24, R0, 0x7, RZ, 0xc0, !PT ;  /* 0x0000000700187812 */ /* 0x000fe400078ec0ff */
[----:B------:R-:W-:Y:S02]  /*0110*/  MOV R29, RZ ;  /* 0x000000ff001d7202 */ /* 0x000fe40000000f00 */
[----:B------:R-:W-:Y:S02]  /*0120*/  ISETP.NE.AND P0, PT, R24, RZ, PT ;  /* 0x000000ff1800720c */ /* 0x000fe40003f05270 */
[----:B------:R-:W-:-:S05]  /*0130*/  MOV R20, RZ ;  /* 0x000000ff00147202 */ /* 0x000fca0000000f00 */
[----:B------:R-:W-:Y:S06]  /*0140*/  @!P1 BRA `(.L_x_11) ;  /* 0x0000000000c89947 */ /* 0x000fec0003800000 */
[----:B------:R-:W0:Y:S01]  /*0150*/  LDC.64 R2, c[0x0][0x380] ;  /* 0x0000e000ff027b82 */ /* 0x000e220000000a00 */
[----:B------:R-:W-:Y:S02]  /*0160*/  LOP3.LUT R20, R0, 0x7ffffff8, RZ, 0xc0, !PT ;  /* 0x7ffffff800147812 */ /* 0x000fe400078ec0ff */
[----:B------:R-:W-:Y:S02]  /*0170*/  MOV R29, RZ ;  /* 0x000000ff001d7202 */ /* 0x000fe40000000f00 */
[----:B------:R-:W-:Y:S02]  /*0180*/  MOV R21, R16 ;  /* 0x0000001000157202 */ /* 0x000fe40000000f00 */
[----:B------:R-:W-:Y:S01]  /*0190*/  IADD3 R18, PT, PT, -R20, RZ, RZ ;  /* 0x000000ff14127210 */ /* 0x000fe20007ffe1ff */
[----:B0-----:R-:W-:-:S03]  /*01a0*/  IMAD.WIDE.U32 R2, R19, 0x4, R2 ;  /* 0x0000000413027825 */ /* 0x001fc600078e0002 */
[----:B------:R-:W-:-:S04]  /*01b0*/  IADD3 R5, P1, PT, R2, 0x10, RZ ;  /* 0x0000001002057810 */ /* 0x000fc80007f3e0ff */
[----:B------:R-:W-:-:S09]  /*01c0*/  IADD3.X R4, PT, PT, RZ, R3, RZ, P1, !PT ;  /* 0x00000003ff047210 */ /* 0x000fd20000ffe4ff */
.L_x_12:
[----:B------:R-:W0:Y:S01]  /*01d0*/  LDC.64 R14, c[0x0][0x388] ;  /* 0x0000e200ff0e7b82 */ /* 0x000e220000000a00 */
[----:B------:R-:W-:Y:S02]  /*01e0*/  MOV R2, R5 ;  /* 0x0000000500027202 */ /* 0x000fe40000000f00 */
[----:B------:R-:W-:-:S05]  /*01f0*/  MOV R3, R4 ;  /* 0x0000000400037202 */ /* 0x000fca0000000f00 */
[----:B------:R-:W2:Y:S01]  /*0200*/  LDG.E R12, desc[UR4][R2.64+-0x10] ;  /* 0xfffff004020c7981 */ /* 0x000ea2000c1e1900 */
[----:B------:R-:W1:Y:S03]  /*0210*/  LDC R23, c[0x0][0x3a0] ;  /* 0x0000e800ff177b82 */ /* 0x000e660000000800 */
[----:B------:R-:W3:Y:S04]  /*0220*/  LDG.E R22, desc[UR4][R2.64+-0xc] ;  /* 0xfffff40402167981 */ /* 0x000ee8000c1e1900 */
[----:B------:R-:W4:Y:S04]  /*0230*/  LDG.E R27, desc[UR4][R2.64+-0x8] ;  /* 0xfffff804021b7981 */ /* 0x000f28000c1e1900 */
[----:B------:R-:W5:Y:S01]  /*0240*/  LDG.E R26, desc[UR4][R2.64+-0x4] ;  /* 0xfffffc04021a7981 */ /* 0x000f62000c1e1900 */
[----:B0-----:R-:W-:-:S05]  /*0250*/  IMAD.WIDE R14, R21, 0x4, R14 ;  /* 0x00000004150e7825 */ /* 0x001fca00078e020e */
[----:B------:R1:W2:Y:S02]  /*0260*/  LDG.E R13, desc[UR4][R14.64] ;  /* 0x000000040e0d7981 */ /* 0x0002a4000c1e1900 */
[----:B-1----:R-:W-:-:S05]  /*0270*/  IMAD.WIDE R14, R23, 0x4, R14 ;  /* 0x00000004170e7825 */ /* 0x002fca00078e020e */
[----:B------:R0:W3:Y:S01]  /*0280*/  LDG.E R25, desc[UR4][R14.64] ;  /* 0x000000040e197981 */ /* 0x0000e2000c1e1900 */
[----:B------:R-:W-:-:S04]  /*0290*/  IMAD.WIDE R10, R23, 0x4, R14 ;  /* 0x00000004170a7825 */ /* 0x000fc800078e020e */
[C---:B------:R-:W-:Y:S02]  /*02a0*/  IMAD.WIDE R8, R23.reuse, 0x4, R10 ;  /* 0x0000000417087825 */ /* 0x040fe400078e020a */
[----:B------:R-:W4:Y:S02]  /*02b0*/  LDG.E R10, desc[UR4][R10.64] ;  /* 0x000000040a0a7981 */ /* 0x000f24000c1e1900 */
[C---:B------:R-:W-:Y:S02]  /*02c0*/  IMAD.WIDE R4, R23.reuse, 0x4, R8 ;  /* 0x0000000417047825 */ /* 0x040fe400078e0208 */
[----:B------:R-:W5:Y:S02]  /*02d0*/  LDG.E R9, desc[UR4][R8.64] ;  /* 0x0000000408097981 */ /* 0x000f64000c1e1900 */
[C---:B------:R-:W-:Y:S02]  /*02e0*/  IMAD.WIDE R6, R23.reuse, 0x4, R4 ;  /* 0x0000000417067825 */ /* 0x040fe400078e0204 */
[----:B------:R-:W5:Y:S04]  /*02f0*/  LDG.E R11, desc[UR4][R2.64+0x4] ;  /* 0x00000404020b7981 */ /* 0x000f68000c1e1900 */
[----:B------:R-:W5:Y:S04]  /*0300*/  LDG.E R4, desc[UR4][R4.64] ;  /* 0x0000000404047981 */ /* 0x000f68000c1e1900 */
[----:B------:R-:W5:Y:S04]  /*0310*/  LDG.E R8, desc[UR4][R2.64+0xc] ;  /* 0x00000c0402087981 */ /* 0x000f68000c1e1900 */
[----:B------:R-:W5:Y:S01]  /*0320*/  LDG.E R5, desc[UR4][R2.64] ;  /* 0x0000000402057981 */ /* 0x000f62000c1e1900 */
[----:B--2---:R-:W-:Y:S01]  /*0330*/  FFMA R29, R12, R13, R29 ;  /* 0x0000000d0c1d7223 */ /* 0x004fe2000000001d */
[----:B------:R-:W-:-:S02]  /*0340*/  IMAD.WIDE R12, R23, 0x4, R6 ;  /* 0x00000004170c7825 */ /* 0x000fc400078e0206 */
[----:B------:R-:W2:Y:S02]  /*0350*/  LDG.E R6, desc[UR4][R6.64] ;  /* 0x0000000406067981 */ /* 0x000ea4000c1e1900 */
[----:B0-----:R-:W-:Y:S02]  /*0360*/  IMAD.WIDE R14, R23, 0x4, R12 ;  /* 0x00000004170e7825 */ /* 0x001fe400078e020c */
[----:B------:R-:W2:Y:S04]  /*0370*/  LDG.E R28, desc[UR4][R12.64] ;  /* 0x000000040c1c7981 */ /* 0x000ea8000c1e1900 */
[----:B------:R-:W2:Y:S04]  /*0380*/  LDG.E R7, desc[UR4][R2.64+0x8] ;  /* 0x0000080402077981 */ /* 0x000ea8000c1e1900 */
[----:B------:R-:W2:Y:S01]  /*0390*/  LDG.E R15, desc[UR4][R14.64] ;  /* 0x000000040e0f7981 */ /* 0x000ea2000c1e1900 */
[----:B---3--:R-:W-:Y:S01]  /*03a0*/  FFMA R22, R22, R25, R29 ;  /* 0x0000001916167223 */ /* 0x008fe2000000001d */
[----:B------:R-:W-:-:S03]  /*03b0*/  IADD3 R18, PT, PT, R18, 0x8, RZ ;  /* 0x0000000812127810 */ /* 0x000fc60007ffe0ff */
[----:B----4-:R-:W-:Y:S01]  /*03c0*/  FFMA R27, R27, R10, R22 ;  /* 0x0000000a1b1b7223 */ /* 0x010fe20000000016 */
[----:B------:R-:W-:-:S03]  /*03d0*/  ISETP.NE.AND P1, PT, R18, RZ, PT ;  /* 0x000000ff1200720c */ /* 0x000fc60003f25270 */
[----:B-----5:R-:W-:Y:S01]  /*03e0*/  FFMA R26, R26, R9, R27 ;  /* 0x000000091a1a7223 */ /* 0x020fe2000000001b */
[----:B------:R-:W-:-:S03]  /*03f0*/  LEA R21, R23, R21, 0x3 ;  /* 0x0000001517157211 */ /* 0x000fc600078e18ff */
[----:B------:R-:W-:Y:S01]  /*0400*/  FFMA R4, R5, R4, R26 ;  /* 0x0000000405047223 */ /* 0x000fe2000000001a */
[----:B------:R-:W-:-:S03]  /*0410*/  IADD3 R5, P2, PT, R2, 0x20, RZ ;  /* 0x0000002002057810 */ /* 0x000fc60007f5e0ff */
[----:B--2---:R-:W-:-:S04]  /*0420*/  FFMA R4, R11, R6, R4 ;  /* 0x000000060b047223 */ /* 0x004fc80000000004 */
[----:B------:R-:W-:Y:S01]  /*0430*/  FFMA R7, R7, R28, R4 ;  /* 0x0000001c07077223 */ /* 0x000fe20000000004 */
[----:B------:R-:W-:-:S03]  /*0440*/  IADD3.X R4, PT, PT, RZ, R3, RZ, P2, !PT ;  /* 0x00000003ff047210 */ /* 0x000fc600017fe4ff */
[----:B------:R-:W-:Y:S01]  /*0450*/  FFMA R29, R8, R15, R7 ;  /* 0x0000000f081d7223 */ /* 0x000fe20000000007 */
[----:B------:R-:W-:Y:S06]  /*0460*/  @P1 BRA `(.L_x_12) ;  /* 0xfffffffc00581947 */ /* 0x000fec000383ffff */
.L_x_11:
[----:B------:R-:W-:Y:S05]  /*0470*/  @!P0 BRA `(.L_x_10) ;  /* 0x0000000400088947 */ /* 0x000fea0003800000 */
[----:B------:R-:W-:Y:S02]  /*0480*/  ISETP.GE.U32.AND P1, PT, R24, 0x4, PT ;  /* 0x000000041800780c */ /* 0x000fe40003f26070 */
[----:B------:R-:W-:-:S04]  /*0490*/  LOP3.LUT R14, R0, 0x3, RZ, 0xc0, !PT ;  /* 0x00000003000e7812 */ /* 0x000fc800078ec0ff */
[----:B------:R-:W-:-:S07]  /*04a0*/  ISETP.NE.AND P0, PT, R14, RZ, PT ;  /* 0x000000ff0e00720c */ /* 0x000fce0003f05270 */
[----:B------:R-:W-:Y:S06]  /*04b0*/  @!P1 BRA `(.L_x_13) ;  /* 0x0000000000709947 */ /* 0x000fec0003800000 */
[----:B------:R-:W0:Y:S01]  /*04c0*/  LDC R11, c[0x0][0x3a0] ;  /* 0x0000e800ff0b7b82 */ /* 0x000e220000000800 */
[----:B------:R-:W1:Y:S01]  /*04d0*/  LDCU.64 UR6, c[0x0][0x380] ;  /* 0x00007000ff0677ac */ /* 0x000e620008000a00 */
[CC--:B------:R-:W-:Y:S02]  /*04e0*/  IADD3 R3, PT, PT, R19.reuse, R20.reuse, RZ ;  /* 0x0000001413037210 */ /* 0x0c0fe40007ffe0ff */
[----:B------:R-:W-:-:S04]  /*04f0*/  IADD3 R8, P1, PT, R19, R20, RZ ;  /* 0x0000001413087210 */ /* 0x000fc80007f3e0ff */
[----:B------:R-:W2:Y:S08]  /*0500*/  LDC.64 R4, c[0x0][0x388] ;  /* 0x0000e200ff047b82 */ /* 0x000eb00000000a00 */
[----:B------:R-:W3:Y:S01]  /*0510*/  LDC.64 R12, c[0x0][0x380] ;  /* 0x0000e000ff0c7b82 */ /* 0x000ee20000000a00 */
[----:B0-----:R-:W-:-:S04]  /*0520*/  IMAD R7, R20, R11, R16 ;  /* 0x0000000b14077224 */ /* 0x001fc800078e0210 */
[----:B--2---:R-:W-:-:S04]  /*0530*/  IMAD.WIDE R4, R7, 0x4, R4 ;  /* 0x0000000407047825 */ /* 0x004fc800078e0204 */
[----:B------:R-:W-:Y:S02]  /*0540*/  IMAD.WIDE R6, R11, 0x4, R4 ;  /* 0x000000040b067825 */ /* 0x000fe400078e0204 */
[----:B------:R-:W2:Y:S02]  /*0550*/  LDG.E R4, desc[UR4][R4.64] ;  /* 0x0000000404047981 */ /* 0x000ea4000c1e1900 */
[----:B---3--:R-:W-:Y:S01]  /*0560*/  IMAD.WIDE.U32 R12, R3, 0x4, R12 ;  /* 0x00000004030c7825 */ /* 0x008fe200078e000c */
[----:B------:R-:W-:Y:S02]  /*0570*/  IADD3.X R3, PT, PT, RZ, RZ, RZ, P1, !PT ;  /* 0x000000ffff037210 */ /* 0x000fe40000ffe4ff */
[----:B-1----:R-:W-:-:S03]  /*0580*/  LEA R2, P1, R8, UR6, 0x2 ;  /* 0x0000000608027c11 */ /* 0x002fc6000f8210ff */
[----:B------:R-:W2:Y:S01]  /*0590*/  LDG.E R12, desc[UR4][R12.64] ;  /* 0x000000040c0c7981 */ /* 0x000ea2000c1e1900 */
[----:B------:R-:W-:Y:S01]  /*05a0*/  LEA.HI.X R3, R8, UR7, R3, 0x2, P1 ;  /* 0x0000000708037c11 */ /* 0x000fe200088f1403 */
[C---:B------:R-:W-:Y:S02]  /*05b0*/  IMAD.WIDE R8, R11.reuse, 0x4, R6 ;  /* 0x000000040b087825 */ /* 0x040fe400078e0206 */
[----:B------:R-:W3:Y:S04]  /*05c0*/  LDG.E R6, desc[UR4][R6.64] ;  /* 0x0000000406067981 */ /* 0x000ee8000c1e1900 */
[----:B------:R-:W3:Y:S01]  /*05d0*/  LDG.E R18, desc[UR4][R2.64+0x4] ;  /* 0x0000040402127981 */ /* 0x000ee2000c1e1900 */
[----:B------:R-:W-:-:S03]  /*05e0*/  IMAD.WIDE R10, R11, 0x4, R8 ;  /* 0x000000040b0a7825 */ /* 0x000fc600078e0208 */
[----:B------:R-:W4:Y:S04]  /*05f0*/  LDG.E R21, desc[UR4][R8.64] ;  /* 0x0000000408157981 */ /* 0x000f28000c1e1900 */
[----:B------:R-:W4:Y:S04]  /*0600*/  LDG.E R15, desc[UR4][R2.64+0x8] ;  /* 0x00000804020f7981 */ /* 0x000f28000c1e1900 */
[----:B------:R-:W5:Y:S04]  /*0610*/  LDG.E R22, desc[UR4][R2.64+0xc] ;  /* 0x00000c0402167981 */ /* 0x000f68000c1e1900 */
[----:B------:R-:W5:Y:S01]  /*0620*/  LDG.E R10, desc[UR4][R10.64] ;  /* 0x000000040a0a7981 */ /* 0x000f62000c1e1900 */
[----:B------:R-:W-:Y:S01]  /*0630*/  IADD3 R20, PT, PT, R20, 0x4, RZ ;  /* 0x0000000414147810 */ /* 0x000fe20007ffe0ff */
[----:B--2---:R-:W-:-:S04]  /*0640*/  FFMA R29, R12, R4, R29 ;  /* 0x000000040c1d7223 */ /* 0x004fc8000000001d */
[----:B---3--:R-:W-:-:S04]  /*0650*/  FFMA R18, R18, R6, R29 ;  /* 0x0000000612127223 */ /* 0x008fc8000000001d */
[----:B----4-:R-:W-:-:S04]  /*0660*/  FFMA R15, R15, R21, R18 ;  /* 0x000000150f0f7223 */ /* 0x010fc80000000012 */
[----:B-----5:R-:W-:-:S07]  /*0670*/  FFMA R29, R22, R10, R15 ;  /* 0x0000000a161d7223 */ /* 0x020fce000000000f */
.L_x_13:
[----:B------:R-:W-:Y:S05]  /*0680*/  @!P0 BRA `(.L_x_10) ;  /* 0x0000000000848947 */ /* 0x000fea0003800000 */
[----:B------:R-:W-:Y:S01]  /*0690*/  ISETP.NE.AND P1, PT, R14, 0x1, PT ;  /* 0x000000010e00780c */ /* 0x000fe20003f25270 */
[----:B------:R-:W0:Y:S01]  /*06a0*/  LDC.64 R8, c[0x0][0x388] ;  /* 0x0000e200ff087b82 */ /* 0x000e220000000a00 */
[----:B------:R-:W-:-:S04]  /*06b0*/  LOP3.LUT R0, R0, 0x1, RZ, 0xc0, !PT ;  /* 0x0000000100007812 */ /* 0x000fc800078ec0ff */
[----:B------:R-:W-:-:S03]  /*06c0*/  ISETP.NE.U32.AND P0, PT, R0, 0x1, PT ;  /* 0x000000010000780c */ /* 0x000fc60003f05070 */
[----:B------:R-:W1:Y:S04]  /*06d0*/  LDC.64 R10, c[0x0][0x380] ;  /* 0x0000e000ff0a7b82 */ /* 0x000e680000000a00 */
[CC--:B------:R-:W-:Y:S02]  /*06e0*/  @P1 IADD3 R21, PT, PT, R19.reuse, R20.reuse, RZ ;  /* 0x0000001413151210 */ /* 0x0c0fe40007ffe0ff */
[----:B------:R-:W-:Y:S02]  /*06f0*/  @P1 IADD3 R0, P2, PT, R19, R20, RZ ;  /* 0x0000001413001210 */ /* 0x000fe40007f5e0ff */
[----:B------:R-:W2:Y:S02]  /*0700*/  @P1 LDC R15, c[0x0][0x3a0] ;  /* 0x0000e800ff0f1b82 */ /* 0x000ea40000000800 */
[----:B------:R-:W-:-:S06]  /*0710*/  @P1 IADD3.X R12, PT, PT, RZ, RZ, RZ, P2, !PT ;  /* 0x000000ffff0c1210 */ /* 0x000fcc00017fe4ff */
[----:B------:R-:W3:Y:S08]  /*0720*/  @P1 LDC.64 R6, c[0x0][0x380] ;  /* 0x0000e000ff061b82 */ /* 0x000ef00000000a00 */
[----:B------:R-:W4:Y:S01]  /*0730*/  @!P0 LDC R13, c[0x0][0x3a0] ;  /* 0x0000e800ff0d8b82 */ /* 0x000f220000000800 */
[----:B-1----:R-:W-:-:S06]  /*0740*/  @P1 IMAD.WIDE.U32 R10, R21, 0x4, R10 ;  /* 0x00000004150a1825 */ /* 0x002fcc00078e000a */
[----:B------:R-:W5:Y:S01]  /*0750*/  @P1 LDG.E R10, desc[UR4][R10.64] ;  /* 0x000000040a0a1981 */ /* 0x000f62000c1e1900 */
[----:B------:R-:W1:Y:S01]  /*0760*/  LDC.64 R2, c[0x0][0x380] ;  /* 0x0000e000ff027b82 */ /* 0x000e620000000a00 */
[C---:B--2---:R-:W-:Y:S01]  /*0770*/  @P1 IMAD R23, R20.reuse, R15, R16 ;  /* 0x0000000f14171224 */ /* 0x044fe200078e0210 */
[----:B------:R-:W-:-:S03]  /*0780*/  @P1 IADD3 R20, PT, PT, R20, 0x2, RZ ;  /* 0x0000000214141810 */ /* 0x000fc60007ffe0ff */
[----:B0-----:R-:W-:-:S03]  /*0790*/  @P1 IMAD.WIDE R8, R23, 0x4, R8 ;  /* 0x0000000417081825 */ /* 0x001fc600078e0208 */
[----:B------:R-:W0:Y:S01]  /*07a0*/  LDC.64 R4, c[0x0][0x388] ;  /* 0x0000e200ff047b82 */ /* 0x000e220000000a00 */
[C---:B---3--:R-:W-:Y:S02]  /*07b0*/  @P1 LEA R6, P2, R0.reuse, R6, 0x2 ;  /* 0x0000000600061211 */ /* 0x048fe400078410ff */
[----:B------:R-:W-:Y:S01]  /*07c0*/  @!P0 IADD3 R19, PT, PT, R19, R20, RZ ;  /* 0x0000001413138210 */ /* 0x000fe20007ffe0ff */
[----:B------:R-:W-:Y:S01]  /*07d0*/  @P1 IMAD.WIDE R14, R15, 0x4, R8 ;  /* 0x000000040f0e1825 */ /* 0x000fe200078e0208 */
[----:B------:R-:W-:Y:S02]  /*07e0*/  @P1 LEA.HI.X R7, R0, R7, R12, 0x2, P2 ;  /* 0x0000000700071211 */ /* 0x000fe400010f140c */
[----:B------:R-:W5:Y:S01]  /*07f0*/  @P1 LDG.E R0, desc[UR4][R8.64] ;  /* 0x0000000408001981 */ /* 0x000f62000c1e1900 */
[----:B----4-:R-:W-:-:S03]  /*0800*/  @!P0 IMAD R13, R20, R13, R16 ;  /* 0x0000000d140d8224 */ /* 0x010fc600078e0210 */
[----:B------:R-:W2:Y:S04]  /*0810*/  @P1 LDG.E R7, desc[UR4][R6.64+0x4] ;  /* 0x0000040406071981 */ /* 0x000ea8000c1e1900 */
[----:B------:R-:W2:Y:S01]  /*0820*/  @P1 LDG.E R14, desc[UR4][R14.64] ;  /* 0x000000040e0e1981 */ /* 0x000ea2000c1e1900 */
[----:B-1----:R-:W-:-:S06]  /*0830*/  @!P0 IMAD.WIDE.U32 R2, R19, 0x4, R2 ;  /* 0x0000000413028825 */ /* 0x002fcc00078e0002 */
[----:B------:R-:W3:Y:S01]  /*0840*/  @!P0 LDG.E R2, desc[UR4][R2.64] ;  /* 0x0000000402028981 */ /* 0x000ee2000c1e1900 */
[----:B0-----:R-:W-:-:S06]  /*0850*/  @!P0 IMAD.WIDE R4, R13, 0x4, R4 ;  /* 0x000000040d048825 */ /* 0x001fcc00078e0204 */
[----:B------:R-:W3:Y:S01]  /*0860*/  @!P0 LDG.E R4, desc[UR4][R4.64] ;  /* 0x0000000404048981 */ /* 0x000ee2000c1e1900 */
[----:B-----5:R-:W-:-:S04]  /*0870*/  @P1 FFMA R0, R10, R0, R29 ;  /* 0x000000000a001223 */ /* 0x020fc8000000001d */
[----:B--2---:R-:W-:-:S04]  /*0880*/  @P1 FFMA R29, R7, R14, R0 ;  /* 0x0000000e071d1223 */ /* 0x004fc80000000000 */
[----:B---3--:R-:W-:-:S07]  /*0890*/  @!P0 FFMA R29, R2, R4, R29 ;  /* 0x00000004021d8223 */ /* 0x008fce000000001d */
.L_x_10:
[----:B------:R-:W0:Y:S01]  /*08a0*/  LDC.64 R2, c[0x0][0x390] ;  /* 0x0000e400ff027b82 */ /* 0x000e220000000a00 */
[----:B------:R-:W1:Y:S02]  /*08b0*/  LDCU UR6, c[0x0][0x3a0] ;  /* 0x00007400ff0677ac */ /* 0x000e640008000800 */
[----:B-1----:R-:W-:-:S04]  /*08c0*/  IMAD R17, R17, UR6, R16 ;  /* 0x0000000611117c24 */ /* 0x002fc8000f8e0210 */
[----:B0-----:R-:W-:-:S05]  /*08d0*/  IMAD.WIDE R2, R17, 0x4, R2 ;  /* 0x0000000411027825 */ /* 0x001fca00078e0202 */
[----:B------:R-:W-:Y:S01]  /*08e0*/  STG.E desc[UR4][R2.64], R29 ;  /* 0x0000001d02007986 */ /* 0x000fe2000c101904 */
[----:B------:R-:W-:Y:S05]  /*08f0*/  EXIT ;  /* 0x000000000000794d */ /* 0x000fea0003800000 */
.L_x_14:
        /* <DEDUP_REMOVED lines=16> */
.L_x_16:


//--------------------- .nv.shared._Z10sharedGemmPfS_S_iii --------------------------
	.section	.nv.shared._Z10sharedGemmPfS_S_iii,"aw",@nobits
	.sectionflags	@""
	.align	4
.nv.shared._Z10sharedGemmPfS_S_iii:
	.zero		2560


//--------------------- .nv.shared.reserved.0     --------------------------
	.section	.nv.shared.reserved.0,"aw",@nobits
	.weak		__nv_reservedSMEM_offset_0_alias
	.size		__nv_reservedSMEM_offset_0_alias, 0, 64
	.other		__nv_reservedSMEM_offset_0_alias,@"STO_CUDA_RESERVED_SHARED STV_DEFAULT"
__nv_reservedSMEM_offset_0_alias:
	.zero		0
	.zero		64


//--------------------- .nv.constant0._Z10sharedGemmPfS_S_iii --------------------------
	.section	.nv.constant0._Z10sharedGemmPfS_S_iii,"a",@progbits
	.sectionflags	@""
	.align	4
.nv.constant0._Z10sharedGemmPfS_S_iii:
	.zero		932


//--------------------- .nv.constant0._Z10globalGemmPfS_S_iii --------------------------
	.section	.nv.constant0._Z10globalGemmPfS_S_iii,"a",@progbits
	.sectionflags	@""
	.align	4
.nv.constant0._Z10globalGemmPfS_S_iii:
	.zero		932


//--------------------- SYMBOLS --------------------------

	.type		.nv.reservedSmem.offset0,@object
	.size		.nv.reservedSmem.offset0,0x4
	.type		.nv.reservedSmem.cap,@object
	.size		.nv.reservedSmem.cap,0x4
